//
// Generated by NVIDIA NVVM Compiler
//
// Compiler Build ID: CL-36424714
// Cuda compilation tools, release 13.0, V13.0.88
// Based on NVVM 20.0.0
//

.version 9.0
.target sm_100
.address_size 64

	// .globl	convolution_layer

.visible .entry convolution_layer(
	.param .u64 .ptr .align 1 convolution_layer_param_0,
	.param .u64 .ptr .align 1 convolution_layer_param_1,
	.param .u64 .ptr .align 1 convolution_layer_param_2
)
{
	.reg .b32 	%r<6>;
	.reg .b64 	%rd<19>;
	.reg .b64 	%fd<76>;

	ld.param.u64 	%rd1, [convolution_layer_param_0];
	ld.param.u64 	%rd2, [convolution_layer_param_1];
	ld.param.u64 	%rd3, [convolution_layer_param_2];
	cvta.to.global.u64 	%rd4, %rd1;
	cvta.to.global.u64 	%rd5, %rd2;
	mov.u32 	%r1, %ctaid.x;
	mov.u32 	%r2, %tid.x;
	mov.u32 	%r3, %tid.y;
	mul.wide.u32 	%rd6, %r1, 200;
	add.s64 	%rd7, %rd5, %rd6;
	mul.lo.s32 	%r4, %r2, 5;
	mul.lo.s32 	%r5, %r3, 5;
	mul.wide.u32 	%rd8, %r4, 800;
	add.s64 	%rd9, %rd4, %rd8;
	ld.global.f64 	%fd1, [%rd7];
	mul.wide.u32 	%rd10, %r5, 8;
	add.s64 	%rd11, %rd9, %rd10;
	ld.global.f64 	%fd2, [%rd11];
	fma.rn.f64 	%fd3, %fd1, %fd2, 0d0000000000000000;
	ld.global.f64 	%fd4, [%rd7+8];
	ld.global.f64 	%fd5, [%rd11+8];
	fma.rn.f64 	%fd6, %fd4, %fd5, %fd3;
	ld.global.f64 	%fd7, [%rd7+16];
	ld.global.f64 	%fd8, [%rd11+16];
	fma.rn.f64 	%fd9, %fd7, %fd8, %fd6;
	ld.global.f64 	%fd10, [%rd7+24];
	ld.global.f64 	%fd11, [%rd11+24];
	fma.rn.f64 	%fd12, %fd10, %fd11, %fd9;
	ld.global.f64 	%fd13, [%rd7+32];
	ld.global.f64 	%fd14, [%rd11+32];
	fma.rn.f64 	%fd15, %fd13, %fd14, %fd12;
	ld.global.f64 	%fd16, [%rd7+40];
	ld.global.f64 	%fd17, [%rd11+800];
	fma.rn.f64 	%fd18, %fd16, %fd17, %fd15;
	ld.global.f64 	%fd19, [%rd7+48];
	ld.global.f64 	%fd20, [%rd11+808];
	fma.rn.f64 	%fd21, %fd19, %fd20, %fd18;
	ld.global.f64 	%fd22, [%rd7+56];
	ld.global.f64 	%fd23, [%rd11+816];
	fma.rn.f64 	%fd24, %fd22, %fd23, %fd21;
	ld.global.f64 	%fd25, [%rd7+64];
	ld.global.f64 	%fd26, [%rd11+824];
	fma.rn.f64 	%fd27, %fd25, %fd26, %fd24;
	ld.global.f64 	%fd28, [%rd7+72];
	ld.global.f64 	%fd29, [%rd11+832];
	fma.rn.f64 	%fd30, %fd28, %fd29, %fd27;
	ld.global.f64 	%fd31, [%rd7+80];
	ld.global.f64 	%fd32, [%rd11+1600];
	fma.rn.f64 	%fd33, %fd31, %fd32, %fd30;
	ld.global.f64 	%fd34, [%rd7+88];
	ld.global.f64 	%fd35, [%rd11+1608];
	fma.rn.f64 	%fd36, %fd34, %fd35, %fd33;
	ld.global.f64 	%fd37, [%rd7+96];
	ld.global.f64 	%fd38, [%rd11+1616];
	fma.rn.f64 	%fd39, %fd37, %fd38, %fd36;
	ld.global.f64 	%fd40, [%rd7+104];
	ld.global.f64 	%fd41, [%rd11+1624];
	fma.rn.f64 	%fd42, %fd40, %fd41, %fd39;
	ld.global.f64 	%fd43, [%rd7+112];
	ld.global.f64 	%fd44, [%rd11+1632];
	fma.rn.f64 	%fd45, %fd43, %fd44, %fd42;
	ld.global.f64 	%fd46, [%rd7+120];
	ld.global.f64 	%fd47, [%rd11+2400];
	fma.rn.f64 	%fd48, %fd46, %fd47, %fd45;
	ld.global.f64 	%fd49, [%rd7+128];
	ld.global.f64 	%fd50, [%rd11+2408];
	fma.rn.f64 	%fd51, %fd49, %fd50, %fd48;
	ld.global.f64 	%fd52, [%rd7+136];
	ld.global.f64 	%fd53, [%rd11+2416];
	fma.rn.f64 	%fd54, %fd52, %fd53, %fd51;
	ld.global.f64 	%fd55, [%rd7+144];
	ld.global.f64 	%fd56, [%rd11+2424];
	fma.rn.f64 	%fd57, %fd55, %fd56, %fd54;
	ld.global.f64 	%fd58, [%rd7+152];
	ld.global.f64 	%fd59, [%rd11+2432];
	fma.rn.f64 	%fd60, %fd58, %fd59, %fd57;
	ld.global.f64 	%fd61, [%rd7+160];
	ld.global.f64 	%fd62, [%rd11+3200];
	fma.rn.f64 	%fd63, %fd61, %fd62, %fd60;
	ld.global.f64 	%fd64, [%rd7+168];
	ld.global.f64 	%fd65, [%rd11+3208];
	fma.rn.f64 	%fd66, %fd64, %fd65, %fd63;
	ld.global.f64 	%fd67, [%rd7+176];
	ld.global.f64 	%fd68, [%rd11+3216];
	fma.rn.f64 	%fd69, %fd67, %fd68, %fd66;
	ld.global.f64 	%fd70, [%rd7+184];
	ld.global.f64 	%fd71, [%rd11+3224];
	fma.rn.f64 	%fd72, %fd70, %fd71, %fd69;
	ld.global.f64 	%fd73, [%rd7+192];
	ld.global.f64 	%fd74, [%rd11+3232];
	fma.rn.f64 	%fd75, %fd73, %fd74, %fd72;
	cvta.to.global.u64 	%rd12, %rd3;
	mul.wide.u32 	%rd13, %r1, 3200;
	add.s64 	%rd14, %rd12, %rd13;
	mul.wide.u32 	%rd15, %r2, 160;
	add.s64 	%rd16, %rd14, %rd15;
	mul.wide.u32 	%rd17, %r3, 8;
	add.s64 	%rd18, %rd16, %rd17;
	st.global.f64 	[%rd18], %fd75;
	ret;

}
	// .globl	relu_layer
.visible .entry relu_layer(
	.param .u64 .ptr .align 1 relu_layer_param_0
)
{
	.reg .pred 	%p<2>;
	.reg .b32 	%r<4>;
	.reg .b64 	%rd<10>;
	.reg .b64 	%fd<2>;

	ld.param.u64 	%rd2, [relu_layer_param_0];
	cvta.to.global.u64 	%rd3, %rd2;
	mov.u32 	%r1, %ctaid.x;
	mov.u32 	%r2, %tid.x;
	mov.u32 	%r3, %tid.y;
	mul.wide.u32 	%rd4, %r1, 3200;
	add.s64 	%rd5, %rd3, %rd4;
	mul.wide.u32 	%rd6, %r2, 160;
	add.s64 	%rd7, %rd5, %rd6;
	mul.wide.u32 	%rd8, %r3, 8;
	add.s64 	%rd1, %rd7, %rd8;
	ld.global.f64 	%fd1, [%rd1];
	setp.geu.f64 	%p1, %fd1, 0d0000000000000000;
	@%p1 bra 	$L__BB1_2;
	mov.b64 	%rd9, 0;
	st.global.u64 	[%rd1], %rd9;
$L__BB1_2:
	ret;

}
	// .globl	output_layer_multiplication_for_single_output
.visible .entry output_layer_multiplication_for_single_output(
	.param .u64 .ptr .align 1 output_layer_multiplication_for_single_output_param_0,
	.param .u64 .ptr .align 1 output_layer_multiplication_for_single_output_param_1,
	.param .u32 output_layer_multiplication_for_single_output_param_2,
	.param .u64 .ptr .align 1 output_layer_multiplication_for_single_output_param_3
)
{
	.reg .b32 	%r<7>;
	.reg .b64 	%rd<18>;
	.reg .b64 	%fd<4>;

	ld.param.u64 	%rd1, [output_layer_multiplication_for_single_output_param_0];
	ld.param.u64 	%rd2, [output_layer_multiplication_for_single_output_param_1];
	ld.param.u32 	%r1, [output_layer_multiplication_for_single_output_param_2];
	ld.param.u64 	%rd3, [output_layer_multiplication_for_single_output_param_3];
	cvta.to.global.u64 	%rd4, %rd3;
	cvta.to.global.u64 	%rd5, %rd2;
	cvta.to.global.u64 	%rd6, %rd1;
	mov.u32 	%r2, %ctaid.x;
	mul.wide.u32 	%rd7, %r2, 3200;
	add.s64 	%rd8, %rd6, %rd7;
	mov.u32 	%r3, %tid.x;
	mul.wide.u32 	%rd9, %r3, 160;
	add.s64 	%rd10, %rd8, %rd9;
	mov.u32 	%r4, %tid.y;
	mul.wide.u32 	%rd11, %r4, 8;
	add.s64 	%rd12, %rd10, %rd11;
	ld.global.f64 	%fd1, [%rd12];
	mul.wide.s32 	%rd13, %r1, 32000;
	add.s64 	%rd14, %rd5, %rd13;
	mad.lo.s32 	%r5, %r3, 20, %r4;
	mad.lo.s32 	%r6, %r2, 400, %r5;
	mul.wide.u32 	%rd15, %r6, 8;
	add.s64 	%rd16, %rd14, %rd15;
	ld.global.f64 	%fd2, [%rd16];
	mul.f64 	%fd3, %fd1, %fd2;
	add.s64 	%rd17, %rd4, %rd15;
	st.global.f64 	[%rd17], %fd3;
	ret;

}
	// .globl	output_layer_add_1
.visible .entry output_layer_add_1(
	.param .u64 .ptr .align 1 output_layer_add_1_param_0,
	.param .u64 .ptr .align 1 output_layer_add_1_param_1
)
{
	.reg .b32 	%r<10>;
	.reg .b64 	%rd<17>;
	.reg .b64 	%fd<41>;

	ld.param.u64 	%rd1, [output_layer_add_1_param_0];
	ld.param.u64 	%rd2, [output_layer_add_1_param_1];
	mov.u32 	%r1, %ctaid.x;
	mov.u32 	%r2, %tid.x;
	mul.lo.s32 	%r3, %r2, 20;
	mad.lo.s32 	%r4, %r1, 500, %r3;
	cvta.to.global.u64 	%rd3, %rd1;
	mul.wide.u32 	%rd4, %r4, 8;
	add.s64 	%rd5, %rd3, %rd4;
	ld.global.f64 	%fd1, [%rd5];
	add.f64 	%fd2, %fd1, 0d0000000000000000;
	ld.global.f64 	%fd3, [%rd5+8];
	add.f64 	%fd4, %fd2, %fd3;
	ld.global.f64 	%fd5, [%rd5+16];
	add.f64 	%fd6, %fd4, %fd5;
	ld.global.f64 	%fd7, [%rd5+24];
	add.f64 	%fd8, %fd6, %fd7;
	add.s32 	%r5, %r4, 4;
	mul.wide.u32 	%rd6, %r5, 8;
	add.s64 	%rd7, %rd3, %rd6;
	ld.global.f64 	%fd9, [%rd7];
	add.f64 	%fd10, %fd8, %fd9;
	ld.global.f64 	%fd11, [%rd7+8];
	add.f64 	%fd12, %fd10, %fd11;
	ld.global.f64 	%fd13, [%rd7+16];
	add.f64 	%fd14, %fd12, %fd13;
	ld.global.f64 	%fd15, [%rd7+24];
	add.f64 	%fd16, %fd14, %fd15;
	add.s32 	%r6, %r4, 8;
	mul.wide.u32 	%rd8, %r6, 8;
	add.s64 	%rd9, %rd3, %rd8;
	ld.global.f64 	%fd17, [%rd9];
	add.f64 	%fd18, %fd16, %fd17;
	ld.global.f64 	%fd19, [%rd9+8];
	add.f64 	%fd20, %fd18, %fd19;
	ld.global.f64 	%fd21, [%rd9+16];
	add.f64 	%fd22, %fd20, %fd21;
	ld.global.f64 	%fd23, [%rd9+24];
	add.f64 	%fd24, %fd22, %fd23;
	add.s32 	%r7, %r4, 12;
	mul.wide.u32 	%rd10, %r7, 8;
	add.s64 	%rd11, %rd3, %rd10;
	ld.global.f64 	%fd25, [%rd11];
	add.f64 	%fd26, %fd24, %fd25;
	ld.global.f64 	%fd27, [%rd11+8];
	add.f64 	%fd28, %fd26, %fd27;
	ld.global.f64 	%fd29, [%rd11+16];
	add.f64 	%fd30, %fd28, %fd29;
	ld.global.f64 	%fd31, [%rd11+24];
	add.f64 	%fd32, %fd30, %fd31;
	add.s32 	%r8, %r4, 16;
	mul.wide.u32 	%rd12, %r8, 8;
	add.s64 	%rd13, %rd3, %rd12;
	ld.global.f64 	%fd33, [%rd13];
	add.f64 	%fd34, %fd32, %fd33;
	ld.global.f64 	%fd35, [%rd13+8];
	add.f64 	%fd36, %fd34, %fd35;
	ld.global.f64 	%fd37, [%rd13+16];
	add.f64 	%fd38, %fd36, %fd37;
	ld.global.f64 	%fd39, [%rd13+24];
	add.f64 	%fd40, %fd38, %fd39;
	cvta.to.global.u64 	%rd14, %rd2;
	mad.lo.s32 	%r9, %r1, 25, %r2;
	mul.wide.u32 	%rd15, %r9, 8;
	add.s64 	%rd16, %rd14, %rd15;
	st.global.f64 	[%rd16], %fd40;
	ret;

}
	// .globl	output_layer_add_2
.visible .entry output_layer_add_2(
	.param .u64 .ptr .align 1 output_layer_add_2_param_0,
	.param .u64 .ptr .align 1 output_layer_add_2_param_1
)
{
	.reg .b32 	%r<3>;
	.reg .b64 	%rd<9>;
	.reg .b64 	%fd<41>;

	ld.param.u64 	%rd1, [output_layer_add_2_param_0];
	ld.param.u64 	%rd2, [output_layer_add_2_param_1];
	mov.u32 	%r1, %tid.x;
	mul.lo.s32 	%r2, %r1, 20;
	cvta.to.global.u64 	%rd3, %rd1;
	mul.wide.u32 	%rd4, %r2, 8;
	add.s64 	%rd5, %rd3, %rd4;
	ld.global.f64 	%fd1, [%rd5];
	add.f64 	%fd2, %fd1, 0d0000000000000000;
	ld.global.f64 	%fd3, [%rd5+8];
	add.f64 	%fd4, %fd2, %fd3;
	ld.global.f64 	%fd5, [%rd5+16];
	add.f64 	%fd6, %fd4, %fd5;
	ld.global.f64 	%fd7, [%rd5+24];
	add.f64 	%fd8, %fd6, %fd7;
	ld.global.f64 	%fd9, [%rd5+32];
	add.f64 	%fd10, %fd8, %fd9;
	ld.global.f64 	%fd11, [%rd5+40];
	add.f64 	%fd12, %fd10, %fd11;
	ld.global.f64 	%fd13, [%rd5+48];
	add.f64 	%fd14, %fd12, %fd13;
	ld.global.f64 	%fd15, [%rd5+56];
	add.f64 	%fd16, %fd14, %fd15;
	ld.global.f64 	%fd17, [%rd5+64];
	add.f64 	%fd18, %fd16, %fd17;
	ld.global.f64 	%fd19, [%rd5+72];
	add.f64 	%fd20, %fd18, %fd19;
	ld.global.f64 	%fd21, [%rd5+80];
	add.f64 	%fd22, %fd20, %fd21;
	ld.global.f64 	%fd23, [%rd5+88];
	add.f64 	%fd24, %fd22, %fd23;
	ld.global.f64 	%fd25, [%rd5+96];
	add.f64 	%fd26, %fd24, %fd25;
	ld.global.f64 	%fd27, [%rd5+104];
	add.f64 	%fd28, %fd26, %fd27;
	ld.global.f64 	%fd29, [%rd5+112];
	add.f64 	%fd30, %fd28, %fd29;
	ld.global.f64 	%fd31, [%rd5+120];
	add.f64 	%fd32, %fd30, %fd31;
	ld.global.f64 	%fd33, [%rd5+128];
	add.f64 	%fd34, %fd32, %fd33;
	ld.global.f64 	%fd35, [%rd5+136];
	add.f64 	%fd36, %fd34, %fd35;
	ld.global.f64 	%fd37, [%rd5+144];
	add.f64 	%fd38, %fd36, %fd37;
	ld.global.f64 	%fd39, [%rd5+152];
	add.f64 	%fd40, %fd38, %fd39;
	cvta.to.global.u64 	%rd6, %rd2;
	mul.wide.u32 	%rd7, %r1, 8;
	add.s64 	%rd8, %rd6, %rd7;
	st.global.f64 	[%rd8], %fd40;
	ret;

}
	// .globl	output_layer_add_3
.visible .entry output_layer_add_3(
	.param .u64 .ptr .align 1 output_layer_add_3_param_0,
	.param .u64 .ptr .align 1 output_layer_add_3_param_1
)
{
	.reg .b64 	%rd<5>;
	.reg .b64 	%fd<21>;

	ld.param.u64 	%rd1, [output_layer_add_3_param_0];
	ld.param.u64 	%rd2, [output_layer_add_3_param_1];
	cvta.to.global.u64 	%rd3, %rd1;
	ld.global.f64 	%fd1, [%rd3];
	add.f64 	%fd2, %fd1, 0d0000000000000000;
	ld.global.f64 	%fd3, [%rd3+8];
	add.f64 	%fd4, %fd2, %fd3;
	ld.global.f64 	%fd5, [%rd3+16];
	add.f64 	%fd6, %fd4, %fd5;
	ld.global.f64 	%fd7, [%rd3+24];
	add.f64 	%fd8, %fd6, %fd7;
	ld.global.f64 	%fd9, [%rd3+32];
	add.f64 	%fd10, %fd8, %fd9;
	ld.global.f64 	%fd11, [%rd3+40];
	add.f64 	%fd12, %fd10, %fd11;
	ld.global.f64 	%fd13, [%rd3+48];
	add.f64 	%fd14, %fd12, %fd13;
	ld.global.f64 	%fd15, [%rd3+56];
	add.f64 	%fd16, %fd14, %fd15;
	ld.global.f64 	%fd17, [%rd3+64];
	add.f64 	%fd18, %fd16, %fd17;
	ld.global.f64 	%fd19, [%rd3+72];
	add.f64 	%fd20, %fd18, %fd19;
	cvta.to.global.u64 	%rd4, %rd2;
	st.global.f64 	[%rd4], %fd20;
	ret;

}


// ===== COMPILED SASS (sm_100) =====

	.target	sm_100

	.elftype	@"ET_EXEC"


//--------------------- .note.nv.tkinfo           --------------------------
	.section	.note.nv.tkinfo,"",@"SHT_NOTE"
	.sectionflags	@"SHF_NOTE_NV_TKINFO"
	.tkinfo
        /*0018*/ 	.word	0x00000002
        /*0030*/ 	.string	""
        /*0030*/ 	.string	"ptxas"
        /*0030*/ 	.string	"Cuda compilation tools, release 13.0, V13.0.88"
        /*0030*/ 	.string	"Build cuda_13.0.r13.0/compiler.36424714_0"
        /*0030*/ 	.string	"-arch sm_100 -m 64 "



//--------------------- .note.nv.cuinfo           --------------------------
	.section	.note.nv.cuinfo,"",@"SHT_NOTE"
	.sectionflags	@"SHF_NOTE_NV_CUINFO"
        /*0018*/ 	.short	0x0002
        /*001a*/ 	.short	0x0064
        /*001c*/ 	.short	0x0082
	.zero		2


//--------------------- .nv.info                  --------------------------
	.section	.nv.info,"",@"SHT_CUDA_INFO"
	.align	4


	//----- nvinfo : EIATTR_REGCOUNT
	.align		4
        /*0000*/ 	.byte	0x04, 0x2f
        /*0002*/ 	.short	(.L_1 - .L_0)
	.align		4
.L_0:
        /*0004*/ 	.word	index@(convolution_layer)
        /*0008*/ 	.word	0x00000020


	//----- nvinfo : EIATTR_FRAME_SIZE
	.align		4
.L_1:
        /*000c*/ 	.byte	0x04, 0x11
        /*000e*/ 	.short	(.L_3 - .L_2)
	.align		4
.L_2:
        /*0010*/ 	.word	index@(convolution_layer)
        /*0014*/ 	.word	0x00000000


	//----- nvinfo : EIATTR_REGCOUNT
	.align		4
.L_3:
        /*0018*/ 	.byte	0x04, 0x2f
        /*001a*/ 	.short	(.L_5 - .L_4)
	.align		4
.L_4:
        /*001c*/ 	.word	index@(relu_layer)
        /*0020*/ 	.word	0x0000000c


	//----- nvinfo : EIATTR_FRAME_SIZE
	.align		4
.L_5:
        /*0024*/ 	.byte	0x04, 0x11
        /*0026*/ 	.short	(.L_7 - .L_6)
	.align		4
.L_6:
        /*0028*/ 	.word	index@(relu_layer)
        /*002c*/ 	.word	0x00000000


	//----- nvinfo : EIATTR_REGCOUNT
	.align		4
.L_7:
        /*0030*/ 	.byte	0x04, 0x2f
        /*0032*/ 	.short	(.L_9 - .L_8)
	.align		4
.L_8:
        /*0034*/ 	.word	index@(output_layer_multiplication_for_single_output)
        /*0038*/ 	.word	0x0000000e


	//----- nvinfo : EIATTR_FRAME_SIZE
	.align		4
.L_9:
        /*003c*/ 	.byte	0x04, 0x11
        /*003e*/ 	.short	(.L_11 - .L_10)
	.align		4
.L_10:
        /*0040*/ 	.word	index@(output_layer_multiplication_for_single_output)
        /*0044*/ 	.word	0x00000000


	//----- nvinfo : EIATTR_REGCOUNT
	.align		4
.L_11:
        /*0048*/ 	.byte	0x04, 0x2f
        /*004a*/ 	.short	(.L_13 - .L_12)
	.align		4
.L_12:
        /*004c*/ 	.word	index@(output_layer_add_1)
        /*0050*/ 	.word	0x00000020


	//----- nvinfo : EIATTR_FRAME_SIZE
	.align		4
.L_13:
        /*0054*/ 	.byte	0x04, 0x11
        /*0056*/ 	.short	(.L_15 - .L_14)
	.align		4
.L_14:
        /*0058*/ 	.word	index@(output_layer_add_1)
        /*005c*/ 	.word	0x00000000


	//----- nvinfo : EIATTR_REGCOUNT
	.align		4
.L_15:
        /*0060*/ 	.byte	0x04, 0x2f
        /*0062*/ 	.short	(.L_17 - .L_16)
	.align		4
.L_16:
        /*0064*/ 	.word	index@(output_layer_add_2)
        /*0068*/ 	.word	0x0000001e


	//----- nvinfo : EIATTR_FRAME_SIZE
	.align		4
.L_17:
        /*006c*/ 	.byte	0x04, 0x11
        /*006e*/ 	.short	(.L_19 - .L_18)
	.align		4
.L_18:
        /*0070*/ 	.word	index@(output_layer_add_2)
        /*0074*/ 	.word	0x00000000


	//----- nvinfo : EIATTR_REGCOUNT
	.align		4
.L_19:
        /*0078*/ 	.byte	0x04, 0x2f
        /*007a*/ 	.short	(.L_21 - .L_20)
	.align		4
.L_20:
        /*007c*/ 	.word	index@(output_layer_add_3)
        /*0080*/ 	.word	0x0000001a


	//----- nvinfo : EIATTR_FRAME_SIZE
	.align		4
.L_21:
        /*0084*/ 	.byte	0x04, 0x11
        /*0086*/ 	.short	(.L_23 - .L_22)
	.align		4
.L_22:
        /*0088*/ 	.word	index@(output_layer_add_3)
        /*008c*/ 	.word	0x00000000


	//----- nvinfo : EIATTR_MIN_STACK_SIZE
	.align		4
.L_23:
        /*0090*/ 	.byte	0x04, 0x12
        /*0092*/ 	.short	(.L_25 - .L_24)
	.align		4
.L_24:
        /*0094*/ 	.word	index@(output_layer_add_3)
        /*0098*/ 	.word	0x00000000


	//----- nvinfo : EIATTR_MIN_STACK_SIZE
	.align		4
.L_25:
        /*009c*/ 	.byte	0x04, 0x12
        /*009e*/ 	.short	(.L_27 - .L_26)
	.align		4
.L_26:
        /*00a0*/ 	.word	index@(output_layer_add_2)
        /*00a4*/ 	.word	0x00000000


	//----- nvinfo : EIATTR_MIN_STACK_SIZE
	.align		4
.L_27:
        /*00a8*/ 	.byte	0x04, 0x12
        /*00aa*/ 	.short	(.L_29 - .L_28)
	.align		4
.L_28:
        /*00ac*/ 	.word	index@(output_layer_add_1)
        /*00b0*/ 	.word	0x00000000


	//----- nvinfo : EIATTR_MIN_STACK_SIZE
	.align		4
.L_29:
        /*00b4*/ 	.byte	0x04, 0x12
        /*00b6*/ 	.short	(.L_31 - .L_30)
	.align		4
.L_30:
        /*00b8*/ 	.word	index@(output_layer_multiplication_for_single_output)
        /*00bc*/ 	.word	0x00000000


	//----- nvinfo : EIATTR_MIN_STACK_SIZE
	.align		4
.L_31:
        /*00c0*/ 	.byte	0x04, 0x12
        /*00c2*/ 	.short	(.L_33 - .L_32)
	.align		4
.L_32:
        /*00c4*/ 	.word	index@(relu_layer)
        /*00c8*/ 	.word	0x00000000


	//----- nvinfo : EIATTR_MIN_STACK_SIZE
	.align		4
.L_33:
        /*00cc*/ 	.byte	0x04, 0x12
        /*00ce*/ 	.short	(.L_35 - .L_34)
	.align		4
.L_34:
        /*00d0*/ 	.word	index@(convolution_layer)
        /*00d4*/ 	.word	0x00000000
.L_35:


//--------------------- .nv.compat                --------------------------
	.section	.nv.compat,"",@"SHT_CUDA_COMPAT_INFO"
	.align	4
        /*0000*/ 	.byte	0x02, 0x09, 0x00, 0x00, 0x02, 0x02, 0x01, 0x00, 0x02, 0x05, 0x05, 0x00, 0x03, 0x07, 0x01, 0x01
        /*0010*/ 	.byte	0x02, 0x03, 0x00, 0x00, 0x02, 0x06, 0x01, 0x00, 0x04, 0x0b, 0x08, 0x00, 0x01, 0x00, 0x00, 0x00
        /*0020*/ 	.byte	0x00, 0x00, 0x00, 0x00


//--------------------- .nv.info.output_layer_add_3 --------------------------
	.section	.nv.info.output_layer_add_3,"",@"SHT_CUDA_INFO"
	.sectionflags	@""
	.align	4


	//----- nvinfo : EIATTR_CUDA_API_VERSION
	.align		4
        /*0000*/ 	.byte	0x04, 0x37
        /*0002*/ 	.short	(.L_37 - .L_36)
.L_36:
        /*0004*/ 	.word	0x00000082


	//----- nvinfo : EIATTR_KPARAM_INFO
	.align		4
.L_37:
        /*0008*/ 	.byte	0x04, 0x17
        /*000a*/ 	.short	(.L_39 - .L_38)
.L_38:
        /*000c*/ 	.word	0x00000000
        /*0010*/ 	.short	0x0001
        /*0012*/ 	.short	0x0008
        /*0014*/ 	.byte	0x00, 0xf5, 0x21, 0x00


	//----- nvinfo : EIATTR_KPARAM_INFO
	.align		4
.L_39:
        /*0018*/ 	.byte	0x04, 0x17
        /*001a*/ 	.short	(.L_41 - .L_40)
.L_40:
        /*001c*/ 	.word	0x00000000
        /*0020*/ 	.short	0x0000
        /*0022*/ 	.short	0x0000
        /*0024*/ 	.byte	0x00, 0xf5, 0x21, 0x00


	//----- nvinfo : EIATTR_SPARSE_MMA_MASK
	.align		4
.L_41:
        /*0028*/ 	.byte	0x03, 0x50
        /*002a*/ 	.short	0x0000


	//----- nvinfo : EIATTR_MAXREG_COUNT
	.align		4
        /*002c*/ 	.byte	0x03, 0x1b
        /*002e*/ 	.short	0x00ff


	//----- nvinfo : EIATTR_MERCURY_ISA_VERSION
	.align		4
        /*0030*/ 	.byte	0x03, 0x5f
        /*0032*/ 	.short	0x0101


	//----- nvinfo : EIATTR_VRC_CTA_INIT_COUNT
	.align		4
        /*0034*/ 	.byte	0x02, 0x4a
	.zero		1
	.zero		1


	//----- nvinfo : EIATTR_EXIT_INSTR_OFFSETS
	.align		4
        /*0038*/ 	.byte	0x04, 0x1c
        /*003a*/ 	.short	(.L_43 - .L_42)


	//   ....[0]....
.L_42:
        /*003c*/ 	.word	0x00000190


	//----- nvinfo : EIATTR_CBANK_PARAM_SIZE
	.align		4
.L_43:
        /*0040*/ 	.byte	0x03, 0x19
        /*0042*/ 	.short	0x0010


	//----- nvinfo : EIATTR_PARAM_CBANK
	.align		4
        /*0044*/ 	.byte	0x04, 0x0a
        /*0046*/ 	.short	(.L_45 - .L_44)
	.align		4
.L_44:
        /*0048*/ 	.word	index@(.nv.constant0.output_layer_add_3)
        /*004c*/ 	.short	0x0380
        /*004e*/ 	.short	0x0010


	//----- nvinfo : EIATTR_SW_WAR
	.align		4
.L_45:
        /*0050*/ 	.byte	0x04, 0x36
        /*0052*/ 	.short	(.L_47 - .L_46)
.L_46:
        /*0054*/ 	.word	0x00000008
.L_47:


//--------------------- .nv.info.output_layer_add_2 --------------------------
	.section	.nv.info.output_layer_add_2,"",@"SHT_CUDA_INFO"
	.sectionflags	@""
	.align	4


	//----- nvinfo : EIATTR_CUDA_API_VERSION
	.align		4
        /*0000*/ 	.byte	0x04, 0x37
        /*0002*/ 	.short	(.L_49 - .L_48)
.L_48:
        /*0004*/ 	.word	0x00000082


	//----- nvinfo : EIATTR_KPARAM_INFO
	.align		4
.L_49:
        /*0008*/ 	.byte	0x04, 0x17
        /*000a*/ 	.short	(.L_51 - .L_50)
.L_50:
        /*000c*/ 	.word	0x00000000
        /*0010*/ 	.short	0x0001
        /*0012*/ 	.short	0x0008
        /*0014*/ 	.byte	0x00, 0xf5, 0x21, 0x00


	//----- nvinfo : EIATTR_KPARAM_INFO
	.align		4
.L_51:
        /*0018*/ 	.byte	0x04, 0x17
        /*001a*/ 	.short	(.L_53 - .L_52)
.L_52:
        /*001c*/ 	.word	0x00000000
        /*0020*/ 	.short	0x0000
        /*0022*/ 	.short	0x0000
        /*0024*/ 	.byte	0x00, 0xf5, 0x21, 0x00


	//----- nvinfo : EIATTR_SPARSE_MMA_MASK
	.align		4
.L_53:
        /*0028*/ 	.byte	0x03, 0x50
        /*002a*/ 	.short	0x0000


	//----- nvinfo : EIATTR_MAXREG_COUNT
	.align		4
        /*002c*/ 	.byte	0x03, 0x1b
        /*002e*/ 	.short	0x00ff


	//----- nvinfo : EIATTR_MERCURY_ISA_VERSION
	.align		4
        /*0030*/ 	.byte	0x03, 0x5f
        /*0032*/ 	.short	0x0101


	//----- nvinfo : EIATTR_VRC_CTA_INIT_COUNT
	.align		4
        /*0034*/ 	.byte	0x02, 0x4a
	.zero		1
	.zero		1


	//----- nvinfo : EIATTR_EXIT_INSTR_OFFSETS
	.align		4
        /*0038*/ 	.byte	0x04, 0x1c
        /*003a*/ 	.short	(.L_55 - .L_54)


	//   ....[0]....
.L_54:
        /*003c*/ 	.word	0x00000310


	//----- nvinfo : EIATTR_CBANK_PARAM_SIZE
	.align		4
.L_55:
        /*0040*/ 	.byte	0x03, 0x19
        /*0042*/ 	.short	0x0010


	//----- nvinfo : EIATTR_PARAM_CBANK
	.align		4
        /*0044*/ 	.byte	0x04, 0x0a
        /*0046*/ 	.short	(.L_57 - .L_56)
	.align		4
.L_56:
        /*0048*/ 	.word	index@(.nv.constant0.output_layer_add_2)
        /*004c*/ 	.short	0x0380
        /*004e*/ 	.short	0x0010


	//----- nvinfo : EIATTR_SW_WAR
	.align		4
.L_57:
        /*0050*/ 	.byte	0x04, 0x36
        /*0052*/ 	.short	(.L_59 - .L_58)
.L_58:
        /*0054*/ 	.word	0x00000008
.L_59:


//--------------------- .nv.info.output_layer_add_1 --------------------------
	.section	.nv.info.output_layer_add_1,"",@"SHT_CUDA_INFO"
	.sectionflags	@""
	.align	4


	//----- nvinfo : EIATTR_CUDA_API_VERSION
	.align		4
        /*0000*/ 	.byte	0x04, 0x37
        /*0002*/ 	.short	(.L_61 - .L_60)
.L_60:
        /*0004*/ 	.word	0x00000082


	//----- nvinfo : EIATTR_KPARAM_INFO
	.align		4
.L_61:
        /*0008*/ 	.byte	0x04, 0x17
        /*000a*/ 	.short	(.L_63 - .L_62)
.L_62:
        /*000c*/ 	.word	0x00000000
        /*0010*/ 	.short	0x0001
        /*0012*/ 	.short	0x0008
        /*0014*/ 	.byte	0x00, 0xf5, 0x21, 0x00


	//----- nvinfo : EIATTR_KPARAM_INFO
	.align		4
.L_63:
        /*0018*/ 	.byte	0x04, 0x17
        /*001a*/ 	.short	(.L_65 - .L_64)
.L_64:
        /*001c*/ 	.word	0x00000000
        /*0020*/ 	.short	0x0000
        /*0022*/ 	.short	0x0000
        /*0024*/ 	.byte	0x00, 0xf5, 0x21, 0x00


	//----- nvinfo : EIATTR_SPARSE_MMA_MASK
	.align		4
.L_65:
        /*0028*/ 	.byte	0x03, 0x50
        /*002a*/ 	.short	0x0000


	//----- nvinfo : EIATTR_MAXREG_COUNT
	.align		4
        /*002c*/ 	.byte	0x03, 0x1b
        /*002e*/ 	.short	0x00ff


	//----- nvinfo : EIATTR_MERCURY_ISA_VERSION
	.align		4
        /*0030*/ 	.byte	0x03, 0x5f
        /*0032*/ 	.short	0x0101


	//----- nvinfo : EIATTR_VRC_CTA_INIT_COUNT
	.align		4
        /*0034*/ 	.byte	0x02, 0x4a
	.zero		1
	.zero		1


	//----- nvinfo : EIATTR_EXIT_INSTR_OFFSETS
	.align		4
        /*0038*/ 	.byte	0x04, 0x1c
        /*003a*/ 	.short	(.L_67 - .L_66)


	//   ....[0]....
.L_66:
        /*003c*/ 	.word	0x000003b0


	//----- nvinfo : EIATTR_CBANK_PARAM_SIZE
	.align		4
.L_67:
        /*0040*/ 	.byte	0x03, 0x19
        /*0042*/ 	.short	0x0010


	//----- nvinfo : EIATTR_PARAM_CBANK
	.align		4
        /*0044*/ 	.byte	0x04, 0x0a
        /*0046*/ 	.short	(.L_69 - .L_68)
	.align		4
.L_68:
        /*0048*/ 	.word	index@(.nv.constant0.output_layer_add_1)
        /*004c*/ 	.short	0x0380
        /*004e*/ 	.short	0x0010


	//----- nvinfo : EIATTR_SW_WAR
	.align		4
.L_69:
        /*0050*/ 	.byte	0x04, 0x36
        /*0052*/ 	.short	(.L_71 - .L_70)
.L_70:
        /*0054*/ 	.word	0x00000008
.L_71:


//--------------------- .nv.info.output_layer_multiplication_for_single_output --------------------------
	.section	.nv.info.output_layer_multiplication_for_single_output,"",@"SHT_CUDA_INFO"
	.sectionflags	@""
	.align	4


	//----- nvinfo : EIATTR_CUDA_API_VERSION
	.align		4
        /*0000*/ 	.byte	0x04, 0x37
        /*0002*/ 	.short	(.L_73 - .L_72)
.L_72:
        /*0004*/ 	.word	0x00000082


	//----- nvinfo : EIATTR_KPARAM_INFO
	.align		4
.L_73:
        /*0008*/ 	.byte	0x04, 0x17
        /*000a*/ 	.short	(.L_75 - .L_74)
.L_74:
        /*000c*/ 	.word	0x00000000
        /*0010*/ 	.short	0x0003
        /*0012*/ 	.short	0x0018
        /*0014*/ 	.byte	0x00, 0xf5, 0x21, 0x00


	//----- nvinfo : EIATTR_KPARAM_INFO
	.align		4
.L_75:
        /*0018*/ 	.byte	0x04, 0x17
        /*001a*/ 	.short	(.L_77 - .L_76)
.L_76:
        /*001c*/ 	.word	0x00000000
        /*0020*/ 	.short	0x0002
        /*0022*/ 	.short	0x0010
        /*0024*/ 	.byte	0x00, 0xf0, 0x11, 0x00


	//----- nvinfo : EIATTR_KPARAM_INFO
	.align		4
.L_77:
        /*0028*/ 	.byte	0x04, 0x17
        /*002a*/ 	.short	(.L_79 - .L_78)
.L_78:
        /*002c*/ 	.word	0x00000000
        /*0030*/ 	.short	0x0001
        /*0032*/ 	.short	0x0008
        /*0034*/ 	.byte	0x00, 0xf5, 0x21, 0x00


	//----- nvinfo : EIATTR_KPARAM_INFO
	.align		4
.L_79:
        /*0038*/ 	.byte	0x04, 0x17
        /*003a*/ 	.short	(.L_81 - .L_80)
.L_80:
        /*003c*/ 	.word	0x00000000
        /*0040*/ 	.short	0x0000
        /*0042*/ 	.short	0x0000
        /*0044*/ 	.byte	0x00, 0xf5, 0x21, 0x00


	//----- nvinfo : EIATTR_SPARSE_MMA_MASK
	.align		4
.L_81:
        /*0048*/ 	.byte	0x03, 0x50
        /*004a*/ 	.short	0x0000


	//----- nvinfo : EIATTR_MAXREG_COUNT
	.align		4
        /*004c*/ 	.byte	0x03, 0x1b
        /*004e*/ 	.short	0x00ff


	//----- nvinfo : EIATTR_MERCURY_ISA_VERSION
	.align		4
        /*0050*/ 	.byte	0x03, 0x5f
        /*0052*/ 	.short	0x0101


	//----- nvinfo : EIATTR_VRC_CTA_INIT_COUNT
	.align		4
        /*0054*/ 	.byte	0x02, 0x4a
	.zero		1
	.zero		1


	//----- nvinfo : EIATTR_EXIT_INSTR_OFFSETS
	.align		4
        /*0058*/ 	.byte	0x04, 0x1c
        /*005a*/ 	.short	(.L_83 - .L_82)


	//   ....[0]....
.L_82:
        /*005c*/ 	.word	0x00000150


	//----- nvinfo : EIATTR_CBANK_PARAM_SIZE
	.align		4
.L_83:
        /*0060*/ 	.byte	0x03, 0x19
        /*0062*/ 	.short	0x0020


	//----- nvinfo : EIATTR_PARAM_CBANK
	.align		4
        /*0064*/ 	.byte	0x04, 0x0a
        /*0066*/ 	.short	(.L_85 - .L_84)
	.align		4
.L_84:
        /*0068*/ 	.word	index@(.nv.constant0.output_layer_multiplication_for_single_output)
        /*006c*/ 	.short	0x0380
        /*006e*/ 	.short	0x0020


	//----- nvinfo : EIATTR_SW_WAR
	.align		4
.L_85:
        /*0070*/ 	.byte	0x04, 0x36
        /*0072*/ 	.short	(.L_87 - .L_86)
.L_86:
        /*0074*/ 	.word	0x00000008
.L_87:


//--------------------- .nv.info.relu_layer       --------------------------
	.section	.nv.info.relu_layer,"",@"SHT_CUDA_INFO"
	.sectionflags	@""
	.align	4


	//----- nvinfo : EIATTR_CUDA_API_VERSION
	.align		4
        /*0000*/ 	.byte	0x04, 0x37
        /*0002*/ 	.short	(.L_89 - .L_88)
.L_88:
        /*0004*/ 	.word	0x00000082


	//----- nvinfo : EIATTR_KPARAM_INFO
	.align		4
.L_89:
        /*0008*/ 	.byte	0x04, 0x17
        /*000a*/ 	.short	(.L_91 - .L_90)
.L_90:
        /*000c*/ 	.word	0x00000000
        /*0010*/ 	.short	0x0000
        /*0012*/ 	.short	0x0000
        /*0014*/ 	.byte	0x00, 0xf5, 0x21, 0x00


	//----- nvinfo : EIATTR_SPARSE_MMA_MASK
	.align		4
.L_91:
        /*0018*/ 	.byte	0x03, 0x50
        /*001a*/ 	.short	0x0000


	//----- nvinfo : EIATTR_MAXREG_COUNT
	.align		4
        /*001c*/ 	.byte	0x03, 0x1b
        /*001e*/ 	.short	0x00ff


	//----- nvinfo : EIATTR_MERCURY_ISA_VERSION
	.align		4
        /*0020*/ 	.byte	0x03, 0x5f
        /*0022*/ 	.short	0x0101


	//----- nvinfo : EIATTR_VRC_CTA_INIT_COUNT
	.align		4
        /*0024*/ 	.byte	0x02, 0x4a
	.zero		1
	.zero		1


	//----- nvinfo : EIATTR_EXIT_INSTR_OFFSETS
	.align		4
        /*0028*/ 	.byte	0x04, 0x1c
        /*002a*/ 	.short	(.L_93 - .L_92)


	//   ....[0]....
.L_92:
        /*002c*/ 	.word	0x000000b0


	//   ....[1]....
        /*0030*/ 	.word	0x000000d0


	//----- nvinfo : EIATTR_CBANK_PARAM_SIZE
	.align		4
.L_93:
        /*0034*/ 	.byte	0x03, 0x19
        /*0036*/ 	.short	0x0008


	//----- nvinfo : EIATTR_PARAM_CBANK
	.align		4
        /*0038*/ 	.byte	0x04, 0x0a
        /*003a*/ 	.short	(.L_95 - .L_94)
	.align		4
.L_94:
        /*003c*/ 	.word	index@(.nv.constant0.relu_layer)
        /*0040*/ 	.short	0x0380
        /*0042*/ 	.short	0x0008


	//----- nvinfo : EIATTR_SW_WAR
	.align		4
.L_95:
        /*0044*/ 	.byte	0x04, 0x36
        /*0046*/ 	.short	(.L_97 - .L_96)
.L_96:
        /*0048*/ 	.word	0x00000008
.L_97:


//--------------------- .nv.info.convolution_layer --------------------------
	.section	.nv.info.convolution_layer,"",@"SHT_CUDA_INFO"
	.sectionflags	@""
	.align	4


	//----- nvinfo : EIATTR_CUDA_API_VERSION
	.align		4
        /*0000*/ 	.byte	0x04, 0x37
        /*0002*/ 	.short	(.L_99 - .L_98)
.L_98:
        /*0004*/ 	.word	0x00000082


	//----- nvinfo : EIATTR_KPARAM_INFO
	.align		4
.L_99:
        /*0008*/ 	.byte	0x04, 0x17
        /*000a*/ 	.short	(.L_101 - .L_100)
.L_100:
        /*000c*/ 	.word	0x00000000
        /*0010*/ 	.short	0x0002
        /*0012*/ 	.short	0x0010
        /*0014*/ 	.byte	0x00, 0xf5, 0x21, 0x00


	//----- nvinfo : EIATTR_KPARAM_INFO
	.align		4
.L_101:
        /*0018*/ 	.byte	0x04, 0x17
        /*001a*/ 	.short	(.L_103 - .L_102)
.L_102:
        /*001c*/ 	.word	0x00000000
        /*0020*/ 	.short	0x0001
        /*0022*/ 	.short	0x0008
        /*0024*/ 	.byte	0x00, 0xf5, 0x21, 0x00


	//----- nvinfo : EIATTR_KPARAM_INFO
	.align		4
.L_103:
        /*0028*/ 	.byte	0x04, 0x17
        /*002a*/ 	.short	(.L_105 - .L_104)
.L_104:
        /*002c*/ 	.word	0x00000000
        /*0030*/ 	.short	0x0000
        /*0032*/ 	.short	0x0000
        /*0034*/ 	.byte	0x00, 0xf5, 0x21, 0x00


	//----- nvinfo : EIATTR_SPARSE_MMA_MASK
	.align		4
.L_105:
        /*0038*/ 	.byte	0x03, 0x50
        /*003a*/ 	.short	0x0000


	//----- nvinfo : EIATTR_MAXREG_COUNT
	.align		4
        /*003c*/ 	.byte	0x03, 0x1b
        /*003e*/ 	.short	0x00ff


	//----- nvinfo : EIATTR_MERCURY_ISA_VERSION
	.align		4
        /*0040*/ 	.byte	0x03, 0x5f
        /*0042*/ 	.short	0x0101


	//----- nvinfo : EIATTR_VRC_CTA_INIT_COUNT
	.align		4
        /*0044*/ 	.byte	0x02, 0x4a
	.zero		1
	.zero		1


	//----- nvinfo : EIATTR_EXIT_INSTR_OFFSETS
	.align		4
        /*0048*/ 	.byte	0x04, 0x1c
        /*004a*/ 	.short	(.L_107 - .L_106)


	//   ....[0]....
.L_106:
        /*004c*/ 	.word	0x000005c0


	//----- nvinfo : EIATTR_CBANK_PARAM_SIZE
	.align		4
.L_107:
        /*0050*/ 	.byte	0x03, 0x19
        /*0052*/ 	.short	0x0018


	//----- nvinfo : EIATTR_PARAM_CBANK
	.align		4
        /*0054*/ 	.byte	0x04, 0x0a
        /*0056*/ 	.short	(.L_109 - .L_108)
	.align		4
.L_108:
        /*0058*/ 	.word	index@(.nv.constant0.convolution_layer)
        /*005c*/ 	.short	0x0380
        /*005e*/ 	.short	0x0018


	//----- nvinfo : EIATTR_SW_WAR
	.align		4
.L_109:
        /*0060*/ 	.byte	0x04, 0x36
        /*0062*/ 	.short	(.L_111 - .L_110)
.L_110:
        /*0064*/ 	.word	0x00000008
.L_111:


//--------------------- .nv.callgraph             --------------------------
	.section	.nv.callgraph,"",@"SHT_CUDA_CALLGRAPH"
	.align	4
	.sectionentsize	8
	.align		4
        /*0000*/ 	.word	0x00000000
	.align		4
        /*0004*/ 	.word	0xffffffff
	.align		4
        /*0008*/ 	.word	0x00000000
	.align		4
        /*000c*/ 	.word	0xfffffffe
	.align		4
        /*0010*/ 	.word	0x00000000
	.align		4
        /*0014*/ 	.word	0xfffffffd
	.align		4
        /*0018*/ 	.word	0x00000000
	.align		4
        /*001c*/ 	.word	0xfffffffc


//--------------------- .text.output_layer_add_3  --------------------------
	.section	.text.output_layer_add_3,"ax",@progbits
	.align	128
        .global         output_layer_add_3
        .type           output_layer_add_3,@function
        .size           output_layer_add_3,(.L_x_6 - output_layer_add_3)
        .other          output_layer_add_3,@"STO_CUDA_ENTRY STV_DEFAULT"
output_layer_add_3:
.text.output_layer_add_3:
[----:B------:R-:W-:Y:S08]  /*0000*/  LDC R1, c[0x0][0x37c] ;  /* 0x0000df00ff017b82 */ /* 0x000ff00000000800 */
[----:B------:R-:W0:Y:S01]  /*0010*/  LDC.64 R14, c[0x0][0x380] ;  /* 0x0000e000ff0e7b82 */ /* 0x000e220000000a00 */
[----:B------:R-:W0:Y:S02]  /*0020*/  LDCU.64 UR4, c[0x0][0x358] ;  /* 0x00006b00ff0477ac */ /* 0x000e240008000a00 */
[----:B0-----:R-:W2:Y:S04]  /*0030*/  LDG.E.64 R16, desc[UR4][R14.64] ;  /* 0x000000040e107981 */ /* 0x001ea8000c1e1b00 */
[----:B------:R-:W3:Y:S04]  /*0040*/  LDG.E.64 R18, desc[UR4][R14.64+0x8] ;  /* 0x000008040e127981 */ /* 0x000ee8000c1e1b00 */
[----:B------:R-:W4:Y:S04]  /*0050*/  LDG.E.64 R20, desc[UR4][R14.64+0x10] ;  /* 0x000010040e147981 */ /* 0x000f28000c1e1b00 */
[----:B------:R-:W5:Y:S04]  /*0060*/  LDG.E.64 R22, desc[UR4][R14.64+0x18] ;  /* 0x000018040e167981 */ /* 0x000f68000c1e1b00 */
[----:B------:R-:W5:Y:S04]  /*0070*/  LDG.E.64 R10, desc[UR4][R14.64+0x20] ;  /* 0x000020040e0a7981 */ /* 0x000f68000c1e1b00 */
[----:B------:R-:W5:Y:S04]  /*0080*/  LDG.E.64 R8, desc[UR4][R14.64+0x28] ;  /* 0x000028040e087981 */ /* 0x000f68000c1e1b00 */
[----:B------:R-:W5:Y:S04]  /*0090*/  LDG.E.64 R6, desc[UR4][R14.64+0x30] ;  /* 0x000030040e067981 */ /* 0x000f68000c1e1b00 */
[----:B------:R-:W5:Y:S04]  /*00a0*/  LDG.E.64 R2, desc[UR4][R14.64+0x38] ;  /* 0x000038040e027981 */ /* 0x000f68000c1e1b00 */
[----:B------:R-:W5:Y:S04]  /*00b0*/  LDG.E.64 R4, desc[UR4][R14.64+0x40] ;  /* 0x000040040e047981 */ /* 0x000f68000c1e1b00 */
[----:B------:R-:W5:Y:S01]  /*00c0*/  LDG.E.64 R12, desc[UR4][R14.64+0x48] ;  /* 0x000048040e0c7981 */ /* 0x000f62000c1e1b00 */
[----:B--2---:R-:W-:-:S08]  /*00d0*/  DADD R16, RZ, R16 ;  /* 0x00000000ff107229 */ /* 0x004fd00000000010 */
[----:B---3--:R-:W-:-:S08]  /*00e0*/  DADD R16, R16, R18 ;  /* 0x0000000010107229 */ /* 0x008fd00000000012 */
[----:B----4-:R-:W-:-:S08]  /*00f0*/  DADD R16, R16, R20 ;  /* 0x0000000010107229 */ /* 0x010fd00000000014 */
[----:B-----5:R-:W-:-:S08]  /*0100*/  DADD R16, R16, R22 ;  /* 0x0000000010107229 */ /* 0x020fd00000000016 */
[----:B------:R-:W-:-:S08]  /*0110*/  DADD R10, R16, R10 ;  /* 0x00000000100a7229 */ /* 0x000fd0000000000a */
[----:B------:R-:W-:-:S08]  /*0120*/  DADD R8, R10, R8 ;  /* 0x000000000a087229 */ /* 0x000fd00000000008 */
[----:B------:R-:W-:Y:S02]  /*0130*/  DADD R6, R8, R6 ;  /* 0x0000000008067229 */ /* 0x000fe40000000006 */
[----:B------:R-:W0:Y:S06]  /*0140*/  LDC.64 R8, c[0x0][0x388] ;  /* 0x0000e200ff087b82 */ /* 0x000e2c0000000a00 */
[----:B------:R-:W-:-:S08]  /*0150*/  DADD R2, R6, R2 ;  /* 0x0000000006027229 */ /* 0x000fd00000000002 */
[----:B------:R-:W-:-:S08]  /*0160*/  DADD R2, R2, R4 ;  /* 0x0000000002027229 */ /* 0x000fd00000000004 */
[----:B------:R-:W-:-:S07]  /*0170*/  DADD R2, R2, R12 ;  /* 0x0000000002027229 */ /* 0x000fce000000000c */
[----:B0-----:R-:W-:Y:S01]  /*0180*/  STG.E.64 desc[UR4][R8.64], R2 ;  /* 0x0000000208007986 */ /* 0x001fe2000c101b04 */
[----:B------:R-:W-:Y:S05]  /*0190*/  EXIT ;  /* 0x000000000000794d */ /* 0x000fea0003800000 */
.L_x_0:
[----:B------:R-:W-:-:S00]  /*01a0*/  BRA `(.L_x_0) ;  /* 0xfffffffc00fc7947 */ /* 0x000fc0000383ffff */
[----:B------:R-:W-:-:S00]  /*01b0*/  NOP ;  /* 0x0000000000007918 */ /* 0x000fc00000000000 */
        /* <DEDUP_REMOVED lines=12> */
.L_x_6:


//--------------------- .text.output_layer_add_2  --------------------------
	.section	.text.output_layer_add_2,"ax",@progbits
	.align	128
        .global         output_layer_add_2
        .type           output_layer_add_2,@function
        .size           output_layer_add_2,(.L_x_7 - output_layer_add_2)
        .other          output_layer_add_2,@"STO_CUDA_ENTRY STV_DEFAULT"
output_layer_add_2:
.text.output_layer_add_2:
[----:B------:R-:W-:Y:S01]  /*0000*/  LDC R1, c[0x0][0x37c] ;  /* 0x0000df00ff017b82 */ /* 0x000fe20000000800 */
[----:B------:R-:W0:Y:S07]  /*0010*/  S2R R0, SR_TID.X ;  /* 0x0000000000007919 */ /* 0x000e2e0000002100 */
[----:B------:R-:W1:Y:S01]  /*0020*/  LDC.64 R2, c[0x0][0x380] ;  /* 0x0000e000ff027b82 */ /* 0x000e620000000a00 */
[----:B------:R-:W2:Y:S01]  /*0030*/  LDCU.64 UR4, c[0x0][0x358] ;  /* 0x00006b00ff0477ac */ /* 0x000ea20008000a00 */
[----:B0-----:R-:W-:-:S04]  /*0040*/  IMAD R5, R0, 0x14, RZ ;  /* 0x0000001400057824 */ /* 0x001fc800078e02ff */
[----:B-1----:R-:W-:-:S05]  /*0050*/  IMAD.WIDE.U32 R2, R5, 0x8, R2 ;  /* 0x0000000805027825 */ /* 0x002fca00078e0002 */
[----:B--2---:R-:W2:Y:S04]  /*0060*/  LDG.E.64 R10, desc[UR4][R2.64] ;  /* 0x00000004020a7981 */ /* 0x004ea8000c1e1b00 */
        /* <DEDUP_REMOVED lines=9> */
[----:B--2---:R-:W-:-:S03]  /*0100*/  DADD R12, RZ, R10 ;  /* 0x00000000ff0c7229 */ /* 0x004fc6000000000a */
[----:B------:R-:W2:Y:S05]  /*0110*/  LDG.E.64 R10, desc[UR4][R2.64+0x50] ;  /* 0x00005004020a7981 */ /* 0x000eaa000c1e1b00 */
[----:B---3--:R-:W-:Y:S02]  /*0120*/  DADD R24, R12, R24 ;  /* 0x000000000c187229 */ /* 0x008fe40000000018 */
[----:B------:R-:W3:Y:S06]  /*0130*/  LDG.E.64 R12, desc[UR4][R2.64+0x58] ;  /* 0x00005804020c7981 */ /* 0x000eec000c1e1b00 */
[----:B----4-:R-:W-:Y:S01]  /*0140*/  DADD R24, R24, R14 ;  /* 0x0000000018187229 */ /* 0x010fe2000000000e */
[----:B------:R-:W4:Y:S07]  /*0150*/  LDG.E.64 R14, desc[UR4][R2.64+0x60] ;  /* 0x00006004020e7981 */ /* 0x000f2e000c1e1b00 */
[----:B-----5:R-:W-:Y:S01]  /*0160*/  DADD R24, R24, R16 ;  /* 0x0000000018187229 */ /* 0x020fe20000000010 */
[----:B------:R-:W5:Y:S07]  /*0170*/  LDG.E.64 R16, desc[UR4][R2.64+0x68] ;  /* 0x0000680402107981 */ /* 0x000f6e000c1e1b00 */
[----:B------:R-:W-:Y:S01]  /*0180*/  DADD R24, R24, R22 ;  /* 0x0000000018187229 */ /* 0x000fe20000000016 */
        /* <DEDUP_REMOVED lines=8> */
[----:B------:R-:W5:Y:S04]  /*0210*/  LDG.E.64 R6, desc[UR4][R2.64+0x90] ;  /* 0x0000900402067981 */ /* 0x000f68000c1e1b00 */
[----:B------:R0:W5:Y:S03]  /*0220*/  LDG.E.64 R24, desc[UR4][R2.64+0x98] ;  /* 0x0000980402187981 */ /* 0x000166000c1e1b00 */
[----:B------:R-:W-:-:S08]  /*0230*/  DADD R8, R26, R8 ;  /* 0x000000001a087229 */ /* 0x000fd00000000008 */
[----:B--2---:R-:W-:Y:S01]  /*0240*/  DADD R8, R8, R10 ;  /* 0x0000000008087229 */ /* 0x004fe2000000000a */
[----:B------:R-:W0:Y:S07]  /*0250*/  LDC.64 R10, c[0x0][0x388] ;  /* 0x0000e200ff0a7b82 */ /* 0x000e2e0000000a00 */
[----:B---3--:R-:W-:-:S08]  /*0260*/  DADD R8, R8, R12 ;  /* 0x0000000008087229 */ /* 0x008fd0000000000c */
[----:B----4-:R-:W-:-:S08]  /*0270*/  DADD R8, R8, R14 ;  /* 0x0000000008087229 */ /* 0x010fd0000000000e */
[----:B-----5:R-:W-:Y:S01]  /*0280*/  DADD R8, R8, R16 ;  /* 0x0000000008087229 */ /* 0x020fe20000000010 */
[----:B0-----:R-:W-:-:S07]  /*0290*/  IMAD.WIDE.U32 R2, R0, 0x8, R10 ;  /* 0x0000000800027825 */ /* 0x001fce00078e000a */
[----:B------:R-:W-:-:S08]  /*02a0*/  DADD R8, R8, R22 ;  /* 0x0000000008087229 */ /* 0x000fd00000000016 */
[----:B------:R-:W-:-:S08]  /*02b0*/  DADD R8, R8, R20 ;  /* 0x0000000008087229 */ /* 0x000fd00000000014 */
[----:B------:R-:W-:-:S08]  /*02c0*/  DADD R8, R8, R18 ;  /* 0x0000000008087229 */ /* 0x000fd00000000012 */
[----:B------:R-:W-:-:S08]  /*02d0*/  DADD R4, R8, R4 ;  /* 0x0000000008047229 */ /* 0x000fd00000000004 */
[----:B------:R-:W-:-:S08]  /*02e0*/  DADD R4, R4, R6 ;  /* 0x0000000004047229 */ /* 0x000fd00000000006 */
[----:B------:R-:W-:-:S07]  /*02f0*/  DADD R4, R4, R24 ;  /* 0x0000000004047229 */ /* 0x000fce0000000018 */
[----:B------:R-:W-:Y:S01]  /*0300*/  STG.E.64 desc[UR4][R2.64], R4 ;  /* 0x0000000402007986 */ /* 0x000fe2000c101b04 */
[----:B------:R-:W-:Y:S05]  /*0310*/  EXIT ;  /* 0x000000000000794d */ /* 0x000fea0003800000 */
.L_x_1:
        /* <DEDUP_REMOVED lines=14> */
.L_x_7:


//--------------------- .text.output_layer_add_1  --------------------------
	.section	.text.output_layer_add_1,"ax",@progbits
	.align	128
        .global         output_layer_add_1
        .type           output_layer_add_1,@function
        .size           output_layer_add_1,(.L_x_8 - output_layer_add_1)
        .other          output_layer_add_1,@"STO_CUDA_ENTRY STV_DEFAULT"
output_layer_add_1:
.text.output_layer_add_1:
[----:B------:R-:W-:Y:S01]  /*0000*/  LDC R1, c[0x0][0x37c] ;  /* 0x0000df00ff017b82 */ /* 0x000fe20000000800 */
[----:B------:R-:W0:Y:S07]  /*0010*/  S2R R0, SR_CTAID.X ;  /* 0x0000000000007919 */ /* 0x000e2e0000002500 */
[----:B------:R-:W1:Y:S01]  /*0020*/  LDC.64 R10, c[0x0][0x380] ;  /* 0x0000e000ff0a7b82 */ /* 0x000e620000000a00 */
[----:B------:R-:W2:Y:S01]  /*0030*/  LDCU.64 UR4, c[0x0][0x358] ;  /* 0x00006b00ff0477ac */ /* 0x000ea20008000a00 */
[----:B------:R-:W0:Y:S02]  /*0040*/  S2R R3, SR_TID.X ;  /* 0x0000000000037919 */ /* 0x000e240000002100 */
[----:B0-----:R-:W-:-:S04]  /*0050*/  IMAD R0, R0, 0x19, R3 ;  /* 0x0000001900007824 */ /* 0x001fc800078e0203 */
[----:B------:R-:W-:-:S04]  /*0060*/  IMAD R21, R0, 0x14, RZ ;  /* 0x0000001400157824 */ /* 0x000fc800078e02ff */
[----:B-1----:R-:W-:-:S05]  /*0070*/  IMAD.WIDE.U32 R16, R21, 0x8, R10 ;  /* 0x0000000815107825 */ /* 0x002fca00078e000a */
[----:B--2---:R-:W2:Y:S04]  /*0080*/  LDG.E.64 R4, desc[UR4][R16.64] ;  /* 0x0000000410047981 */ /* 0x004ea8000c1e1b00 */
[----:B------:R-:W3:Y:S04]  /*0090*/  LDG.E.64 R14, desc[UR4][R16.64+0x8] ;  /* 0x00000804100e7981 */ /* 0x000ee8000c1e1b00 */
[----:B------:R-:W4:Y:S01]  /*00a0*/  LDG.E.64 R26, desc[UR4][R16.64+0x10] ;  /* 0x00001004101a7981 */ /* 0x000f22000c1e1b00 */
[----:B------:R-:W-:-:S03]  /*00b0*/  IADD3 R9, PT, PT, R21, 0x4, RZ ;  /* 0x0000000415097810 */ /* 0x000fc60007ffe0ff */
[----:B------:R-:W5:Y:S02]  /*00c0*/  LDG.E.64 R12, desc[UR4][R16.64+0x18] ;  /* 0x00001804100c7981 */ /* 0x000f64000c1e1b00 */
[----:B------:R-:W-:-:S05]  /*00d0*/  IMAD.WIDE.U32 R8, R9, 0x8, R10 ;  /* 0x0000000809087825 */ /* 0x000fca00078e000a */
[----:B------:R-:W5:Y:S04]  /*00e0*/  LDG.E.64 R22, desc[UR4][R8.64] ;  /* 0x0000000408167981 */ /* 0x000f68000c1e1b00 */
[----:B------:R-:W5:Y:S04]  /*00f0*/  LDG.E.64 R24, desc[UR4][R8.64+0x8] ;  /* 0x0000080408187981 */ /* 0x000f68000c1e1b00 */
[----:B------:R-:W5:Y:S01]  /*0100*/  LDG.E.64 R6, desc[UR4][R8.64+0x10] ;  /* 0x0000100408067981 */ /* 0x000f62000c1e1b00 */
[----:B------:R-:W-:-:S05]  /*0110*/  IADD3 R29, PT, PT, R21, 0x8, RZ ;  /* 0x00000008151d7810 */ /* 0x000fca0007ffe0ff */
[----:B------:R-:W-:Y:S01]  /*0120*/  IMAD.WIDE.U32 R28, R29, 0x8, R10 ;  /* 0x000000081d1c7825 */ /* 0x000fe200078e000a */
[----:B------:R-:W5:Y:S04]  /*0130*/  LDG.E.64 R8, desc[UR4][R8.64+0x18] ;  /* 0x0000180408087981 */ /* 0x000f68000c1e1b00 */
[----:B------:R-:W5:Y:S04]  /*0140*/  LDG.E.64 R2, desc[UR4][R28.64] ;  /* 0x000000041c027981 */ /* 0x000f68000c1e1b00 */
[----:B------:R-:W5:Y:S01]  /*0150*/  LDG.E.64 R16, desc[UR4][R28.64+0x10] ;  /* 0x000010041c107981 */ /* 0x000f62000c1e1b00 */
[----:B--2---:R-:W-:-:S03]  /*0160*/  DADD R18, RZ, R4 ;  /* 0x00000000ff127229 */ /* 0x004fc60000000004 */
[----:B------:R-:W2:Y:S05]  /*0170*/  LDG.E.64 R4, desc[UR4][R28.64+0x8] ;  /* 0x000008041c047981 */ /* 0x000eaa000c1e1b00 */
[----:B---3--:R-:W-:Y:S01]  /*0180*/  DADD R14, R18, R14 ;  /* 0x00000000120e7229 */ /* 0x008fe2000000000e */
[----:B------:R-:W-:-:S07]  /*0190*/  IADD3 R19, PT, PT, R21, 0xc, RZ ;  /* 0x0000000c15137810 */ /* 0x000fce0007ffe0ff */
[----:B----4-:R-:W-:Y:S02]  /*01a0*/  DADD R26, R14, R26 ;  /* 0x000000000e1a7229 */ /* 0x010fe4000000001a */
[----:B------:R0:W3:Y:S01]  /*01b0*/  LDG.E.64 R14, desc[UR4][R28.64+0x18] ;  /* 0x000018041c0e7981 */ /* 0x0000e2000c1e1b00 */
[----:B------:R-:W-:-:S05]  /*01c0*/  IMAD.WIDE.U32 R18, R19, 0x8, R10 ;  /* 0x0000000813127825 */ /* 0x000fca00078e000a */
[----:B-----5:R-:W-:Y:S01]  /*01d0*/  DADD R26, R26, R12 ;  /* 0x000000001a1a7229 */ /* 0x020fe2000000000c */
[----:B------:R-:W4:Y:S07]  /*01e0*/  LDG.E.64 R12, desc[UR4][R18.64] ;  /* 0x00000004120c7981 */ /* 0x000f2e000c1e1b00 */
[----:B------:R-:W-:Y:S01]  /*01f0*/  DADD R26, R26, R22 ;  /* 0x000000001a1a7229 */ /* 0x000fe20000000016 */
[----:B------:R-:W5:Y:S07]  /*0200*/  LDG.E.64 R22, desc[UR4][R18.64+0x8] ;  /* 0x0000080412167981 */ /* 0x000f6e000c1e1b00 */
[----:B------:R-:W-:Y:S01]  /*0210*/  DADD R26, R26, R24 ;  /* 0x000000001a1a7229 */ /* 0x000fe20000000018 */
[----:B------:R-:W5:Y:S01]  /*0220*/  LDG.E.64 R24, desc[UR4][R18.64+0x10] ;  /* 0x0000100412187981 */ /* 0x000f62000c1e1b00 */
[----:B0-----:R-:W-:-:S03]  /*0230*/  IADD3 R29, PT, PT, R21, 0x10, RZ ;  /* 0x00000010151d7810 */ /* 0x001fc60007ffe0ff */
[----:B------:R-:W5:Y:S02]  /*0240*/  LDG.E.64 R20, desc[UR4][R18.64+0x18] ;  /* 0x0000180412147981 */ /* 0x000f64000c1e1b00 */
[----:B------:R-:W-:Y:S01]  /*0250*/  IMAD.WIDE.U32 R10, R29, 0x8, R10 ;  /* 0x000000081d0a7825 */ /* 0x000fe200078e000a */
[----:B------:R-:W-:-:S04]  /*0260*/  DADD R26, R26, R6 ;  /* 0x000000001a1a7229 */ /* 0x000fc80000000006 */
[----:B------:R-:W5:Y:S04]  /*0270*/  LDG.E.64 R6, desc[UR4][R10.64] ;  /* 0x000000040a067981 */ /* 0x000f68000c1e1b00 */
[----:B------:R-:W-:Y:S01]  /*0280*/  DADD R26, R26, R8 ;  /* 0x000000001a1a7229 */ /* 0x000fe20000000008 */
[----:B------:R-:W5:Y:S07]  /*0290*/  LDG.E.64 R8, desc[UR4][R10.64+0x8] ;  /* 0x000008040a087981 */ /* 0x000f6e000c1e1b00 */
[----:B------:R-:W-:Y:S01]  /*02a0*/  DADD R28, R26, R2 ;  /* 0x000000001a1c7229 */ /* 0x000fe20000000002 */
[----:B------:R-:W5:Y:S04]  /*02b0*/  LDG.E.64 R2, desc[UR4][R10.64+0x10] ;  /* 0x000010040a027981 */ /* 0x000f68000c1e1b00 */
[----:B------:R-:W5:Y:S03]  /*02c0*/  LDG.E.64 R26, desc[UR4][R10.64+0x18] ;  /* 0x000018040a1a7981 */ /* 0x000f66000c1e1b00 */
[----:B--2---:R-:W-:-:S08]  /*02d0*/  DADD R4, R28, R4 ;  /* 0x000000001c047229 */ /* 0x004fd00000000004 */
[----:B------:R-:W-:-:S08]  /*02e0*/  DADD R4, R4, R16 ;  /* 0x0000000004047229 */ /* 0x000fd00000000010 */
[----:B---3--:R-:W-:-:S08]  /*02f0*/  DADD R4, R4, R14 ;  /* 0x0000000004047229 */ /* 0x008fd0000000000e */
[----:B----4-:R-:W-:-:S08]  /*0300*/  DADD R4, R4, R12 ;  /* 0x0000000004047229 */ /* 0x010fd0000000000c */
[----:B-----5:R-:W-:-:S08]  /*0310*/  DADD R4, R4, R22 ;  /* 0x0000000004047229 */ /* 0x020fd00000000016 */
[----:B------:R-:W-:-:S08]  /*0320*/  DADD R4, R4, R24 ;  /* 0x0000000004047229 */ /* 0x000fd00000000018 */
[----:B------:R-:W-:-:S08]  /*0330*/  DADD R4, R4, R20 ;  /* 0x0000000004047229 */ /* 0x000fd00000000014 */
[----:B------:R-:W-:Y:S01]  /*0340*/  DADD R4, R4, R6 ;  /* 0x0000000004047229 */ /* 0x000fe20000000006 */
[----:B------:R-:W0:Y:S07]  /*0350*/  LDC.64 R6, c[0x0][0x388] ;  /* 0x0000e200ff067b82 */ /* 0x000e2e0000000a00 */
[----:B------:R-:W-:-:S08]  /*0360*/  DADD R4, R4, R8 ;  /* 0x0000000004047229 */ /* 0x000fd00000000008 */
[----:B------:R-:W-:-:S08]  /*0370*/  DADD R2, R4, R2 ;  /* 0x0000000004027229 */ /* 0x000fd00000000002 */
[----:B------:R-:W-:Y:S01]  /*0380*/  DADD R2, R2, R26 ;  /* 0x0000000002027229 */ /* 0x000fe2000000001a */
[----:B0-----:R-:W-:-:S06]  /*0390*/  IMAD.WIDE.U32 R4, R0, 0x8, R6 ;  /* 0x0000000800047825 */ /* 0x001fcc00078e0006 */
[----:B------:R-:W-:Y:S01]  /*03a0*/  STG.E.64 desc[UR4][R4.64], R2 ;  /* 0x0000000204007986 */ /* 0x000fe2000c101b04 */
[----:B------:R-:W-:Y:S05]  /*03b0*/  EXIT ;  /* 0x000000000000794d */ /* 0x000fea0003800000 */
.L_x_2:
        /* <DEDUP_REMOVED lines=12> */
.L_x_8:


//--------------------- .text.output_layer_multiplication_for_single_output --------------------------
	.section	.text.output_layer_multiplication_for_single_output,"ax",@progbits
	.align	128
        .global         output_layer_multiplication_for_single_output
        .type           output_layer_multiplication_for_single_output,@function
        .size           output_layer_multiplication_for_single_output,(.L_x_9 - output_layer_multiplication_for_single_output)
        .other          output_layer_multiplication_for_single_output,@"STO_CUDA_ENTRY STV_DEFAULT"
output_layer_multiplication_for_single_output:
.text.output_layer_multiplication_for_single_output:
[----:B------:R-:W-:Y:S01]  /*0000*/  LDC R1, c[0x0][0x37c] ;  /* 0x0000df00ff017b82 */ /* 0x000fe20000000800 */
[----:B------:R-:W0:Y:S07]  /*0010*/  S2R R11, SR_CTAID.X ;  /* 0x00000000000b7919 */ /* 0x000e2e0000002500 */
[----:B------:R-:W0:Y:S01]  /*0020*/  LDC.64 R2, c[0x0][0x380] ;  /* 0x0000e000ff027b82 */ /* 0x000e220000000a00 */
[----:B------:R-:W1:Y:S01]  /*0030*/  LDCU.64 UR4, c[0x0][0x358] ;  /* 0x00006b00ff0477ac */ /* 0x000e620008000a00 */
[----:B------:R-:W2:Y:S01]  /*0040*/  S2R R7, SR_TID.X ;  /* 0x0000000000077919 */ /* 0x000ea20000002100 */
[----:B------:R-:W3:Y:S05]  /*0050*/  S2R R6, SR_TID.Y ;  /* 0x0000000000067919 */ /* 0x000eea0000002200 */
[----:B------:R-:W4:Y:S08]  /*0060*/  LDC R9, c[0x0][0x390] ;  /* 0x0000e400ff097b82 */ /* 0x000f300000000800 */
[----:B------:R-:W4:Y:S01]  /*0070*/  LDC.64 R4, c[0x0][0x388] ;  /* 0x0000e200ff047b82 */ /* 0x000f220000000a00 */
[----:B0-----:R-:W-:-:S04]  /*0080*/  IMAD.WIDE.U32 R2, R11, 0xc80, R2 ;  /* 0x00000c800b027825 */ /* 0x001fc800078e0002 */
[----:B--2---:R-:W-:-:S04]  /*0090*/  IMAD.WIDE.U32 R2, R7, 0xa0, R2 ;  /* 0x000000a007027825 */ /* 0x004fc800078e0002 */
[----:B---3--:R-:W-:Y:S02]  /*00a0*/  IMAD R0, R7, 0x14, R6 ;  /* 0x0000001407007824 */ /* 0x008fe400078e0206 */
[----:B----4-:R-:W-:Y:S02]  /*00b0*/  IMAD.WIDE R4, R9, 0x7d00, R4 ;  /* 0x00007d0009047825 */ /* 0x010fe400078e0204 */
[----:B------:R-:W0:Y:S02]  /*00c0*/  LDC.64 R8, c[0x0][0x398] ;  /* 0x0000e600ff087b82 */ /* 0x000e240000000a00 */
[----:B------:R-:W-:Y:S02]  /*00d0*/  IMAD R11, R11, 0x190, R0 ;  /* 0x000001900b0b7824 */ /* 0x000fe400078e0200 */
[----:B------:R-:W-:-:S04]  /*00e0*/  IMAD.WIDE.U32 R2, R6, 0x8, R2 ;  /* 0x0000000806027825 */ /* 0x000fc800078e0002 */
[C---:B------:R-:W-:Y:S02]  /*00f0*/  IMAD.WIDE.U32 R4, R11.reuse, 0x8, R4 ;  /* 0x000000080b047825 */ /* 0x040fe400078e0004 */
[----:B-1----:R-:W2:Y:S04]  /*0100*/  LDG.E.64 R2, desc[UR4][R2.64] ;  /* 0x0000000402027981 */ /* 0x002ea8000c1e1b00 */
[----:B------:R-:W2:Y:S01]  /*0110*/  LDG.E.64 R4, desc[UR4][R4.64] ;  /* 0x0000000404047981 */ /* 0x000ea2000c1e1b00 */
[----:B0-----:R-:W-:Y:S01]  /*0120*/  IMAD.WIDE.U32 R8, R11, 0x8, R8 ;  /* 0x000000080b087825 */ /* 0x001fe200078e0008 */
[----:B--2---:R-:W-:-:S07]  /*0130*/  DMUL R6, R2, R4 ;  /* 0x0000000402067228 */ /* 0x004fce0000000000 */
[----:B------:R-:W-:Y:S01]  /*0140*/  STG.E.64 desc[UR4][R8.64], R6 ;  /* 0x0000000608007986 */ /* 0x000fe2000c101b04 */
[----:B------:R-:W-:Y:S05]  /*0150*/  EXIT ;  /* 0x000000000000794d */ /* 0x000fea0003800000 */
.L_x_3:
        /* <DEDUP_REMOVED lines=10> */
.L_x_9:


//--------------------- .text.relu_layer          --------------------------
	.section	.text.relu_layer,"ax",@progbits
	.align	128
        .global         relu_layer
        .type           relu_layer,@function
        .size           relu_layer,(.L_x_10 - relu_layer)
        .other          relu_layer,@"STO_CUDA_ENTRY STV_DEFAULT"
relu_layer:
.text.relu_layer:
[----:B------:R-:W-:Y:S01]  /*0000*/  LDC R1, c[0x0][0x37c] ;  /* 0x0000df00ff017b82 */ /* 0x000fe20000000800 */
[----:B------:R-:W0:Y:S07]  /*0010*/  S2R R5, SR_CTAID.X ;  /* 0x0000000000057919 */ /* 0x000e2e0000002500 */
[----:B------:R-:W0:Y:S01]  /*0020*/  LDC.64 R2, c[0x0][0x380] ;  /* 0x0000e000ff027b82 */ /* 0x000e220000000a00 */
[----:B------:R-:W1:Y:S01]  /*0030*/  LDCU.64 UR4, c[0x0][0x358] ;  /* 0x00006b00ff0477ac */ /* 0x000e620008000a00 */
[----:B------:R-:W2:Y:S01]  /*0040*/  S2R R7, SR_TID.X ;  /* 0x0000000000077919 */ /* 0x000ea20000002100 */
[----:B------:R-:W3:Y:S01]  /*0050*/  S2R R9, SR_TID.Y ;  /* 0x0000000000097919 */ /* 0x000ee20000002200 */
[----:B0-----:R-:W-:-:S04]  /*0060*/  IMAD.WIDE.U32 R2, R5, 0xc80, R2 ;  /* 0x00000c8005027825 */ /* 0x001fc800078e0002 */
[----:B--2---:R-:W-:-:S04]  /*0070*/  IMAD.WIDE.U32 R2, R7, 0xa0, R2 ;  /* 0x000000a007027825 */ /* 0x004fc800078e0002 */
[----:B---3--:R-:W-:-:S05]  /*0080*/  IMAD.WIDE.U32 R2, R9, 0x8, R2 ;  /* 0x0000000809027825 */ /* 0x008fca00078e0002 */
[----:B-1----:R-:W2:Y:S02]  /*0090*/  LDG.E.64 R4, desc[UR4][R2.64] ;  /* 0x0000000402047981 */ /* 0x002ea4000c1e1b00 */
[----:B--2---:R-:W-:-:S14]  /*00a0*/  DSETP.GEU.AND P0, PT, R4, RZ, PT ;  /* 0x000000ff0400722a */ /* 0x004fdc0003f0e000 */
[----:B------:R-:W-:Y:S05]  /*00b0*/  @P0 EXIT ;  /* 0x000000000000094d */ /* 0x000fea0003800000 */
[----:B------:R-:W-:Y:S01]  /*00c0*/  STG.E.64 desc[UR4][R2.64], RZ ;  /* 0x000000ff02007986 */ /* 0x000fe2000c101b04 */
[----:B------:R-:W-:Y:S05]  /*00d0*/  EXIT ;  /* 0x000000000000794d */ /* 0x000fea0003800000 */
.L_x_4:
        /* <DEDUP_REMOVED lines=10> */
.L_x_10:


//--------------------- .text.convolution_layer   --------------------------
	.section	.text.convolution_layer,"ax",@progbits
	.align	128
        .global         convolution_layer
        .type           convolution_layer,@function
        .size           convolution_layer,(.L_x_11 - convolution_layer)
        .other          convolution_layer,@"STO_CUDA_ENTRY STV_DEFAULT"
convolution_layer:
.text.convolution_layer:
[----:B------:R-:W-:Y:S01]  /*0000*/  LDC R1, c[0x0][0x37c] ;  /* 0x0000df00ff017b82 */ /* 0x000fe20000000800 */
[----:B------:R-:W0:Y:S07]  /*0010*/  S2R R20, SR_TID.X ;  /* 0x0000000000147919 */ /* 0x000e2e0000002100 */
[----:B------:R-:W1:Y:S01]  /*0020*/  LDC.64 R2, c[0x0][0x380] ;  /* 0x0000e000ff027b82 */ /* 0x000e620000000a00 */
[----:B------:R-:W2:Y:S01]  /*0030*/  LDCU.64 UR4, c[0x0][0x358] ;  /* 0x00006b00ff0477ac */ /* 0x000ea20008000a00 */
[----:B------:R-:W3:Y:S01]  /*0040*/  S2R R0, SR_TID.Y ;  /* 0x0000000000007919 */ /* 0x000ee20000002200 */
[----:B------:R-:W4:Y:S05]  /*0050*/  S2R R21, SR_CTAID.X ;  /* 0x0000000000157919 */ /* 0x000f2a0000002500 */
[----:B------:R-:W4:Y:S01]  /*0060*/  LDC.64 R4, c[0x0][0x388] ;  /* 0x0000e200ff047b82 */ /* 0x000f220000000a00 */
[----:B0-----:R-:W-:-:S05]  /*0070*/  LEA R7, R20, R20, 0x2 ;  /* 0x0000001414077211 */ /* 0x001fca00078e10ff */
[----:B-1----:R-:W-:Y:S01]  /*0080*/  IMAD.WIDE.U32 R2, R7, 0x320, R2 ;  /* 0x0000032007027825 */ /* 0x002fe200078e0002 */
[----:B---3--:R-:W-:-:S03]  /*0090*/  LEA R7, R0, R0, 0x2 ;  /* 0x0000000000077211 */ /* 0x008fc600078e10ff */
[----:B----4-:R-:W-:-:S04]  /*00a0*/  IMAD.WIDE.U32 R4, R21, 0xc8, R4 ;  /* 0x000000c815047825 */ /* 0x010fc800078e0004 */
[----:B------:R-:W-:Y:S01]  /*00b0*/  IMAD.WIDE.U32 R2, R7, 0x8, R2 ;  /* 0x0000000807027825 */ /* 0x000fe200078e0002 */
[----:B--2---:R-:W2:Y:S04]  /*00c0*/  LDG.E.64 R10, desc[UR4][R4.64+0x8] ;  /* 0x00000804040a7981 */ /* 0x004ea8000c1e1b00 */
[----:B------:R-:W3:Y:S04]  /*00d0*/  LDG.E.64 R6, desc[UR4][R4.64] ;  /* 0x0000000404067981 */ /* 0x000ee8000c1e1b00 */
[----:B------:R-:W3:Y:S04]  /*00e0*/  LDG.E.64 R8, desc[UR4][R2.64] ;  /* 0x0000000402087981 */ /* 0x000ee8000c1e1b00 */
[----:B------:R-:W2:Y:S04]  /*00f0*/  LDG.E.64 R12, desc[UR4][R2.64+0x8] ;  /* 0x00000804020c7981 */ /* 0x000ea8000c1e1b00 */
[----:B------:R-:W4:Y:S04]  /*0100*/  LDG.E.64 R14, desc[UR4][R4.64+0x10] ;  /* 0x00001004040e7981 */ /* 0x000f28000c1e1b00 */
[----:B------:R-:W4:Y:S04]  /*0110*/  LDG.E.64 R16, desc[UR4][R2.64+0x10] ;  /* 0x0000100402107981 */ /* 0x000f28000c1e1b00 */
[----:B------:R-:W5:Y:S04]  /*0120*/  LDG.E.64 R18, desc[UR4][R4.64+0x18] ;  /* 0x0000180404127981 */ /* 0x000f68000c1e1b00 */
[----:B------:R-:W5:Y:S04]  /*0130*/  LDG.E.64 R22, desc[UR4][R2.64+0x18] ;  /* 0x0000180402167981 */ /* 0x000f68000c1e1b00 */
[----:B------:R-:W5:Y:S04]  /*0140*/  LDG.E.64 R26, desc[UR4][R4.64+0xc0] ;  /* 0x0000c004041a7981 */ /* 0x000f68000c1e1b00 */
[----:B------:R-:W5:Y:S01]  /*0150*/  LDG.E.64 R28, desc[UR4][R2.64+0xca0] ;  /* 0x000ca004021c7981 */ /* 0x000f62000c1e1b00 */
[----:B---3--:R-:W-:-:S03]  /*0160*/  DFMA R24, R6, R8, RZ ;  /* 0x000000080618722b */ /* 0x008fc600000000ff */
[----:B------:R-:W3:Y:S04]  /*0170*/  LDG.E.64 R6, desc[UR4][R4.64+0x20] ;  /* 0x0000200404067981 */ /* 0x000ee8000c1e1b00 */
[----:B------:R-:W3:Y:S01]  /*0180*/  LDG.E.64 R8, desc[UR4][R2.64+0x20] ;  /* 0x0000200402087981 */ /* 0x000ee2000c1e1b00 */
[----:B--2---:R-:W-:-:S03]  /*0190*/  DFMA R24, R10, R12, R24 ;  /* 0x0000000c0a18722b */ /* 0x004fc60000000018 */
[----:B------:R-:W2:Y:S04]  /*01a0*/  LDG.E.64 R10, desc[UR4][R4.64+0x28] ;  /* 0x00002804040a7981 */ /* 0x000ea8000c1e1b00 */
[----:B------:R-:W2:Y:S01]  /*01b0*/  LDG.E.64 R12, desc[UR4][R2.64+0x320] ;  /* 0x00032004020c7981 */ /* 0x000ea2000c1e1b00 */
[----:B----4-:R-:W-:-:S03]  /*01c0*/  DFMA R24, R14, R16, R24 ;  /* 0x000000100e18722b */ /* 0x010fc60000000018 */
[----:B------:R-:W4:Y:S04]  /*01d0*/  LDG.E.64 R14, desc[UR4][R4.64+0x30] ;  /* 0x00003004040e7981 */ /* 0x000f28000c1e1b00 */
[----:B------:R-:W4:Y:S01]  /*01e0*/  LDG.E.64 R16, desc[UR4][R2.64+0x328] ;  /* 0x0003280402107981 */ /* 0x000f22000c1e1b00 */
[----:B-----5:R-:W-:-:S03]  /*01f0*/  DFMA R24, R18, R22, R24 ;  /* 0x000000161218722b */ /* 0x020fc60000000018 */
[----:B------:R-:W5:Y:S04]  /*0200*/  LDG.E.64 R18, desc[UR4][R4.64+0x38] ;  /* 0x0000380404127981 */ /* 0x000f68000c1e1b00 */
[----:B------:R-:W5:Y:S01]  /*0210*/  LDG.E.64 R22, desc[UR4][R2.64+0x330] ;  /* 0x0003300402167981 */ /* 0x000f62000c1e1b00 */
[----:B---3--:R-:W-:-:S03]  /*0220*/  DFMA R24, R6, R8, R24 ;  /* 0x000000080618722b */ /* 0x008fc60000000018 */
        /* <DEDUP_REMOVED lines=47> */
[----:B---3--:R-:W-:Y:S01]  /*0520*/  DFMA R8, R6, R8, R18 ;  /* 0x000000080608722b */ /* 0x008fe20000000012 */
[----:B------:R-:W0:Y:S07]  /*0530*/  LDC.64 R6, c[0x0][0x390] ;  /* 0x0000e400ff067b82 */ /* 0x000e2e0000000a00 */
[----:B--2---:R-:W-:-:S08]  /*0540*/  DFMA R8, R12, R10, R8 ;  /* 0x0000000a0c08722b */ /* 0x004fd00000000008 */
[----:B----4-:R-:W-:-:S08]  /*0550*/  DFMA R8, R14, R16, R8 ;  /* 0x000000100e08722b */ /* 0x010fd00000000008 */
[----:B-----5:R-:W-:Y:S01]  /*0560*/  DFMA R8, R22, R24, R8 ;  /* 0x000000181608722b */ /* 0x020fe20000000008 */
[----:B0-----:R-:W-:-:S04]  /*0570*/  IMAD.WIDE.U32 R6, R21, 0xc80, R6 ;  /* 0x00000c8015067825 */ /* 0x001fc800078e0006 */
[----:B------:R-:W-:-:S03]  /*0580*/  IMAD.WIDE.U32 R6, R20, 0xa0, R6 ;  /* 0x000000a014067825 */ /* 0x000fc600078e0006 */
[----:B------:R-:W-:Y:S01]  /*0590*/  DFMA R8, R26, R28, R8 ;  /* 0x0000001c1a08722b */ /* 0x000fe20000000008 */
[----:B------:R-:W-:-:S06]  /*05a0*/  IMAD.WIDE.U32 R6, R0, 0x8, R6 ;  /* 0x0000000800067825 */ /* 0x000fcc00078e0006 */
[----:B------:R-:W-:Y:S01]  /*05b0*/  STG.E.64 desc[UR4][R6.64], R8 ;  /* 0x0000000806007986 */ /* 0x000fe2000c101b04 */
[----:B------:R-:W-:Y:S05]  /*05c0*/  EXIT ;  /* 0x000000000000794d */ /* 0x000fea0003800000 */
.L_x_5:
        /* <DEDUP_REMOVED lines=11> */
.L_x_11:


//--------------------- .nv.shared.reserved.0     --------------------------
	.section	.nv.shared.reserved.0,"aw",@nobits
	.weak		__nv_reservedSMEM_offset_0_alias
	.size		__nv_reservedSMEM_offset_0_alias, 0, 64
	.other		__nv_reservedSMEM_offset_0_alias,@"STO_CUDA_RESERVED_SHARED STV_DEFAULT"
__nv_reservedSMEM_offset_0_alias:
	.zero		0
	.zero		64


//--------------------- .nv.constant0.output_layer_add_3 --------------------------
	.section	.nv.constant0.output_layer_add_3,"a",@progbits
	.sectionflags	@""
	.align	4
.nv.constant0.output_layer_add_3:
	.zero		912


//--------------------- .nv.constant0.output_layer_add_2 --------------------------
	.section	.nv.constant0.output_layer_add_2,"a",@progbits
	.sectionflags	@""
	.align	4
.nv.constant0.output_layer_add_2:
	.zero		912


//--------------------- .nv.constant0.output_layer_add_1 --------------------------
	.section	.nv.constant0.output_layer_add_1,"a",@progbits
	.sectionflags	@""
	.align	4
.nv.constant0.output_layer_add_1:
	.zero		912


//--------------------- .nv.constant0.output_layer_multiplication_for_single_output --------------------------
	.section	.nv.constant0.output_layer_multiplication_for_single_output,"a",@progbits
	.sectionflags	@""
	.align	4
.nv.constant0.output_layer_multiplication_for_single_output:
	.zero		928


//--------------------- .nv.constant0.relu_layer  --------------------------
	.section	.nv.constant0.relu_layer,"a",@progbits
	.sectionflags	@""
	.align	4
.nv.constant0.relu_layer:
	.zero		904


//--------------------- .nv.constant0.convolution_layer --------------------------
	.section	.nv.constant0.convolution_layer,"a",@progbits
	.sectionflags	@""
	.align	4
.nv.constant0.convolution_layer:
	.zero		920


//--------------------- SYMBOLS --------------------------

	.type		.nv.reservedSmem.offset0,@object
	.size		.nv.reservedSmem.offset0,0x4
